//
// Generated by NVIDIA NVVM Compiler
//
// Compiler Build ID: CL-36424714
// Cuda compilation tools, release 13.0, V13.0.88
// Based on NVVM 20.0.0
//

.version 9.0
.target sm_100
.address_size 64

	// .globl	_Z3addPiS_S_

.visible .entry _Z3addPiS_S_(
	.param .u64 .ptr .align 1 _Z3addPiS_S__param_0,
	.param .u64 .ptr .align 1 _Z3addPiS_S__param_1,
	.param .u64 .ptr .align 1 _Z3addPiS_S__param_2
)
{
	.reg .pred 	%p<3>;
	.reg .b32 	%r<13>;
	.reg .b64 	%rd<11>;

	ld.param.u64 	%rd4, [_Z3addPiS_S__param_0];
	ld.param.u64 	%rd5, [_Z3addPiS_S__param_1];
	ld.param.u64 	%rd6, [_Z3addPiS_S__param_2];
	mov.u32 	%r6, %tid.x;
	mov.u32 	%r7, %ctaid.x;
	mov.u32 	%r1, %ntid.x;
	mad.lo.s32 	%r12, %r7, %r1, %r6;
	setp.gt.s32 	%p1, %r12, 65535;
	@%p1 bra 	$L__BB0_3;
	mov.u32 	%r8, %nctaid.x;
	mul.lo.s32 	%r3, %r1, %r8;
	cvta.to.global.u64 	%rd1, %rd4;
	cvta.to.global.u64 	%rd2, %rd5;
	cvta.to.global.u64 	%rd3, %rd6;
$L__BB0_2:
	mul.wide.s32 	%rd7, %r12, 4;
	add.s64 	%rd8, %rd1, %rd7;
	ld.global.u32 	%r9, [%rd8];
	add.s64 	%rd9, %rd2, %rd7;
	ld.global.u32 	%r10, [%rd9];
	add.s32 	%r11, %r10, %r9;
	add.s64 	%rd10, %rd3, %rd7;
	st.global.u32 	[%rd10], %r11;
	add.s32 	%r12, %r12, %r3;
	setp.lt.s32 	%p2, %r12, 65536;
	@%p2 bra 	$L__BB0_2;
$L__BB0_3:
	ret;

}


// ===== COMPILED SASS (sm_100) =====

	.target	sm_100

	.elftype	@"ET_EXEC"


//--------------------- .note.nv.tkinfo           --------------------------
	.section	.note.nv.tkinfo,"",@"SHT_NOTE"
	.sectionflags	@"SHF_NOTE_NV_TKINFO"
	.tkinfo
        /*0018*/ 	.word	0x00000002
        /*0030*/ 	.string	""
        /*0030*/ 	.string	"ptxas"
        /*0030*/ 	.string	"Cuda compilation tools, release 13.0, V13.0.88"
        /*0030*/ 	.string	"Build cuda_13.0.r13.0/compiler.36424714_0"
        /*0030*/ 	.string	"-arch sm_100 -m 64 "



//--------------------- .note.nv.cuinfo           --------------------------
	.section	.note.nv.cuinfo,"",@"SHT_NOTE"
	.sectionflags	@"SHF_NOTE_NV_CUINFO"
        /*0018*/ 	.short	0x0002
        /*001a*/ 	.short	0x0064
        /*001c*/ 	.short	0x0082
	.zero		2


//--------------------- .nv.info                  --------------------------
	.section	.nv.info,"",@"SHT_CUDA_INFO"
	.align	4


	//----- nvinfo : EIATTR_REGCOUNT
	.align		4
        /*0000*/ 	.byte	0x04, 0x2f
        /*0002*/ 	.short	(.L_1 - .L_0)
	.align		4
.L_0:
        /*0004*/ 	.word	index@(_Z3addPiS_S_)
        /*0008*/ 	.word	0x00000014


	//----- nvinfo : EIATTR_FRAME_SIZE
	.align		4
.L_1:
        /*000c*/ 	.byte	0x04, 0x11
        /*000e*/ 	.short	(.L_3 - .L_2)
	.align		4
.L_2:
        /*0010*/ 	.word	index@(_Z3addPiS_S_)
        /*0014*/ 	.word	0x00000000


	//----- nvinfo : EIATTR_MIN_STACK_SIZE
	.align		4
.L_3:
        /*0018*/ 	.byte	0x04, 0x12
        /*001a*/ 	.short	(.L_5 - .L_4)
	.align		4
.L_4:
        /*001c*/ 	.word	index@(_Z3addPiS_S_)
        /*0020*/ 	.word	0x00000000
.L_5:


//--------------------- .nv.compat                --------------------------
	.section	.nv.compat,"",@"SHT_CUDA_COMPAT_INFO"
	.align	4
        /*0000*/ 	.byte	0x02, 0x09, 0x00, 0x00, 0x02, 0x02, 0x01, 0x00, 0x02, 0x05, 0x05, 0x00, 0x03, 0x07, 0x01, 0x01
        /*0010*/ 	.byte	0x02, 0x03, 0x00, 0x00, 0x02, 0x06, 0x01, 0x00, 0x04, 0x0b, 0x08, 0x00, 0x09, 0x00, 0x00, 0x00
        /*0020*/ 	.byte	0x00, 0x00, 0x00, 0x00


//--------------------- .nv.info._Z3addPiS_S_     --------------------------
	.section	.nv.info._Z3addPiS_S_,"",@"SHT_CUDA_INFO"
	.sectionflags	@""
	.align	4


	//----- nvinfo : EIATTR_CUDA_API_VERSION
	.align		4
        /*0000*/ 	.byte	0x04, 0x37
        /*0002*/ 	.short	(.L_7 - .L_6)
.L_6:
        /*0004*/ 	.word	0x00000082


	//----- nvinfo : EIATTR_KPARAM_INFO
	.align		4
.L_7:
        /*0008*/ 	.byte	0x04, 0x17
        /*000a*/ 	.short	(.L_9 - .L_8)
.L_8:
        /*000c*/ 	.word	0x00000000
        /*0010*/ 	.short	0x0002
        /*0012*/ 	.short	0x0010
        /*0014*/ 	.byte	0x00, 0xf5, 0x21, 0x00


	//----- nvinfo : EIATTR_KPARAM_INFO
	.align		4
.L_9:
        /*0018*/ 	.byte	0x04, 0x17
        /*001a*/ 	.short	(.L_11 - .L_10)
.L_10:
        /*001c*/ 	.word	0x00000000
        /*0020*/ 	.short	0x0001
        /*0022*/ 	.short	0x0008
        /*0024*/ 	.byte	0x00, 0xf5, 0x21, 0x00


	//----- nvinfo : EIATTR_KPARAM_INFO
	.align		4
.L_11:
        /*0028*/ 	.byte	0x04, 0x17
        /*002a*/ 	.short	(.L_13 - .L_12)
.L_12:
        /*002c*/ 	.word	0x00000000
        /*0030*/ 	.short	0x0000
        /*0032*/ 	.short	0x0000
        /*0034*/ 	.byte	0x00, 0xf5, 0x21, 0x00


	//----- nvinfo : EIATTR_SPARSE_MMA_MASK
	.align		4
.L_13:
        /*0038*/ 	.byte	0x03, 0x50
        /*003a*/ 	.short	0x0000


	//----- nvinfo : EIATTR_MAXREG_COUNT
	.align		4
        /*003c*/ 	.byte	0x03, 0x1b
        /*003e*/ 	.short	0x00ff


	//----- nvinfo : EIATTR_MERCURY_ISA_VERSION
	.align		4
        /*0040*/ 	.byte	0x03, 0x5f
        /*0042*/ 	.short	0x0101


	//----- nvinfo : EIATTR_VRC_CTA_INIT_COUNT
	.align		4
        /*0044*/ 	.byte	0x02, 0x4a
	.zero		1
	.zero		1


	//----- nvinfo : EIATTR_EXIT_INSTR_OFFSETS
	.align		4
        /*0048*/ 	.byte	0x04, 0x1c
        /*004a*/ 	.short	(.L_15 - .L_14)


	//   ....[0]....
.L_14:
        /*004c*/ 	.word	0x00000060


	//   ....[1]....
        /*0050*/ 	.word	0x00000170


	//----- nvinfo : EIATTR_CRS_STACK_SIZE
	.align		4
.L_15:
        /*0054*/ 	.byte	0x04, 0x1e
        /*0056*/ 	.short	(.L_17 - .L_16)
.L_16:
        /*0058*/ 	.word	0x00000000


	//----- nvinfo : EIATTR_CBANK_PARAM_SIZE
	.align		4
.L_17:
        /*005c*/ 	.byte	0x03, 0x19
        /*005e*/ 	.short	0x0018


	//----- nvinfo : EIATTR_PARAM_CBANK
	.align		4
        /*0060*/ 	.byte	0x04, 0x0a
        /*0062*/ 	.short	(.L_19 - .L_18)
	.align		4
.L_18:
        /*0064*/ 	.word	index@(.nv.constant0._Z3addPiS_S_)
        /*0068*/ 	.short	0x0380
        /*006a*/ 	.short	0x0018


	//----- nvinfo : EIATTR_SW_WAR
	.align		4
.L_19:
        /*006c*/ 	.byte	0x04, 0x36
        /*006e*/ 	.short	(.L_21 - .L_20)
.L_20:
        /*0070*/ 	.word	0x00000008
.L_21:


//--------------------- .nv.callgraph             --------------------------
	.section	.nv.callgraph,"",@"SHT_CUDA_CALLGRAPH"
	.align	4
	.sectionentsize	8
	.align		4
        /*0000*/ 	.word	0x00000000
	.align		4
        /*0004*/ 	.word	0xffffffff
	.align		4
        /*0008*/ 	.word	0x00000000
	.align		4
        /*000c*/ 	.word	0xfffffffe
	.align		4
        /*0010*/ 	.word	0x00000000
	.align		4
        /*0014*/ 	.word	0xfffffffd
	.align		4
        /*0018*/ 	.word	0x00000000
	.align		4
        /*001c*/ 	.word	0xfffffffc


//--------------------- .text._Z3addPiS_S_        --------------------------
	.section	.text._Z3addPiS_S_,"ax",@progbits
	.align	128
        .global         _Z3addPiS_S_
        .type           _Z3addPiS_S_,@function
        .size           _Z3addPiS_S_,(.L_x_2 - _Z3addPiS_S_)
        .other          _Z3addPiS_S_,@"STO_CUDA_ENTRY STV_DEFAULT"
_Z3addPiS_S_:
.text._Z3addPiS_S_:
[----:B------:R-:W-:Y:S01]  /*0000*/  LDC R1, c[0x0][0x37c] ;  /* 0x0000df00ff017b82 */ /* 0x000fe20000000800 */
[----:B------:R-:W0:Y:S07]  /*0010*/  S2R R0, SR_TID.X ;  /* 0x0000000000007919 */ /* 0x000e2e0000002100 */
[----:B------:R-:W0:Y:S08]  /*0020*/  S2UR UR4, SR_CTAID.X ;  /* 0x00000000000479c3 */ /* 0x000e300000002500 */
[----:B------:R-:W0:Y:S02]  /*0030*/  LDC R15, c[0x0][0x360] ;  /* 0x0000d800ff0f7b82 */ /* 0x000e240000000800 */
[----:B0-----:R-:W-:-:S05]  /*0040*/  IMAD R0, R15, UR4, R0 ;  /* 0x000000040f007c24 */ /* 0x001fca000f8e0200 */
[----:B------:R-:W-:-:S13]  /*0050*/  ISETP.GT.AND P0, PT, R0, 0xffff, PT ;  /* 0x0000ffff0000780c */ /* 0x000fda0003f04270 */
[----:B------:R-:W-:Y:S05]  /*0060*/  @P0 EXIT ;  /* 0x000000000000094d */ /* 0x000fea0003800000 */
[----:B------:R-:W0:Y:S01]  /*0070*/  LDC.64 R12, c[0x0][0x390] ;  /* 0x0000e400ff0c7b82 */ /* 0x000e220000000a00 */
[----:B------:R-:W1:Y:S01]  /*0080*/  LDCU UR4, c[0x0][0x370] ;  /* 0x00006e00ff0477ac */ /* 0x000e620008000800 */
[----:B------:R-:W2:Y:S06]  /*0090*/  LDCU.64 UR6, c[0x0][0x358] ;  /* 0x00006b00ff0677ac */ /* 0x000eac0008000a00 */
[----:B------:R-:W3:Y:S08]  /*00a0*/  LDC.64 R8, c[0x0][0x380] ;  /* 0x0000e000ff087b82 */ /* 0x000ef00000000a00 */
[----:B------:R-:W4:Y:S01]  /*00b0*/  LDC.64 R10, c[0x0][0x388] ;  /* 0x0000e200ff0a7b82 */ /* 0x000f220000000a00 */
[----:B-1----:R-:W-:-:S07]  /*00c0*/  IMAD R15, R15, UR4, RZ ;  /* 0x000000040f0f7c24 */ /* 0x002fce000f8e02ff */
.L_x_0:
[----:B---3--:R-:W-:-:S04]  /*00d0*/  IMAD.WIDE R2, R0, 0x4, R8 ;  /* 0x0000000400027825 */ /* 0x008fc800078e0208 */
[C---:B----4-:R-:W-:Y:S02]  /*00e0*/  IMAD.WIDE R4, R0.reuse, 0x4, R10 ;  /* 0x0000000400047825 */ /* 0x050fe400078e020a */
[----:B--2---:R-:W2:Y:S04]  /*00f0*/  LDG.E R2, desc[UR6][R2.64] ;  /* 0x0000000602027981 */ /* 0x004ea8000c1e1900 */
[----:B------:R-:W2:Y:S01]  /*0100*/  LDG.E R5, desc[UR6][R4.64] ;  /* 0x0000000604057981 */ /* 0x000ea2000c1e1900 */
[----:B01----:R-:W-:Y:S01]  /*0110*/  IMAD.WIDE R6, R0, 0x4, R12 ;  /* 0x0000000400067825 */ /* 0x003fe200078e020c */
[----:B------:R-:W-:-:S04]  /*0120*/  IADD3 R0, PT, PT, R15, R0, RZ ;  /* 0x000000000f007210 */ /* 0x000fc80007ffe0ff */
[----:B------:R-:W-:Y:S02]  /*0130*/  ISETP.GE.AND P0, PT, R0, 0x10000, PT ;  /* 0x000100000000780c */ /* 0x000fe40003f06270 */
[----:B--2---:R-:W-:-:S05]  /*0140*/  IADD3 R17, PT, PT, R2, R5, RZ ;  /* 0x0000000502117210 */ /* 0x004fca0007ffe0ff */
[----:B------:R1:W-:Y:S06]  /*0150*/  STG.E desc[UR6][R6.64], R17 ;  /* 0x0000001106007986 */ /* 0x0003ec000c101906 */
[----:B------:R-:W-:Y:S05]  /*0160*/  @!P0 BRA `(.L_x_0) ;  /* 0xfffffffc00d88947 */ /* 0x000fea000383ffff */
[----:B------:R-:W-:Y:S05]  /*0170*/  EXIT ;  /* 0x000000000000794d */ /* 0x000fea0003800000 */
.L_x_1:
[----:B------:R-:W-:-:S00]  /*0180*/  BRA `(.L_x_1) ;  /* 0xfffffffc00fc7947 */ /* 0x000fc0000383ffff */
[----:B------:R-:W-:-:S00]  /*0190*/  NOP ;  /* 0x0000000000007918 */ /* 0x000fc00000000000 */
        /* <DEDUP_REMOVED lines=14> */
.L_x_2:


//--------------------- .nv.shared.reserved.0     --------------------------
	.section	.nv.shared.reserved.0,"aw",@nobits
	.weak		__nv_reservedSMEM_offset_0_alias
	.size		__nv_reservedSMEM_offset_0_alias, 0, 64
	.other		__nv_reservedSMEM_offset_0_alias,@"STO_CUDA_RESERVED_SHARED STV_DEFAULT"
__nv_reservedSMEM_offset_0_alias:
	.zero		0
	.zero		64


//--------------------- .nv.constant0._Z3addPiS_S_ --------------------------
	.section	.nv.constant0._Z3addPiS_S_,"a",@progbits
	.sectionflags	@""
	.align	4
.nv.constant0._Z3addPiS_S_:
	.zero		920


//--------------------- SYMBOLS --------------------------

	.type		.nv.reservedSmem.offset0,@object
	.size		.nv.reservedSmem.offset0,0x4
